//
// Generated by NVIDIA NVVM Compiler
//
// Compiler Build ID: CL-36424714
// Cuda compilation tools, release 13.0, V13.0.88
// Based on NVVM 20.0.0
//

.version 9.0
.target sm_100
.address_size 64

	// .globl	_Z12crack_hashesPcS_S_i

.visible .entry _Z12crack_hashesPcS_S_i(
	.param .u64 .ptr .align 1 _Z12crack_hashesPcS_S_i_param_0,
	.param .u64 .ptr .align 1 _Z12crack_hashesPcS_S_i_param_1,
	.param .u64 .ptr .align 1 _Z12crack_hashesPcS_S_i_param_2,
	.param .u32 _Z12crack_hashesPcS_S_i_param_3
)
{
	.reg .pred 	%p<7>;
	.reg .b16 	%rs<20>;
	.reg .b32 	%r<22>;
	.reg .b64 	%rd<15>;

	ld.param.u64 	%rd5, [_Z12crack_hashesPcS_S_i_param_0];
	ld.param.u64 	%rd6, [_Z12crack_hashesPcS_S_i_param_1];
	ld.param.u64 	%rd7, [_Z12crack_hashesPcS_S_i_param_2];
	ld.param.u32 	%r7, [_Z12crack_hashesPcS_S_i_param_3];
	mov.u32 	%r8, %ctaid.x;
	mov.u32 	%r9, %ntid.x;
	mov.u32 	%r10, %tid.x;
	mad.lo.s32 	%r1, %r8, %r9, %r10;
	setp.ge.s32 	%p1, %r1, %r7;
	@%p1 bra 	$L__BB0_8;
	cvta.to.global.u64 	%rd1, %rd5;
	cvta.to.global.u64 	%rd8, %rd7;
	mul.lo.s32 	%r12, %r1, 100;
	cvt.s64.s32 	%rd2, %r12;
	mul.lo.s32 	%r13, %r1, 5;
	cvt.s64.s32 	%rd9, %r13;
	add.s64 	%rd3, %rd8, %rd9;
	cvta.to.global.u64 	%rd4, %rd6;
	mov.b32 	%r20, 0;
$L__BB0_2:
	mul.lo.s32 	%r3, %r20, 100;
	mov.b32 	%r21, 0;
$L__BB0_3:
	cvt.u64.u32 	%rd10, %r21;
	add.s64 	%rd11, %rd10, %rd2;
	add.s64 	%rd12, %rd1, %rd11;
	ld.global.u8 	%rs1, [%rd12];
	add.s32 	%r15, %r21, %r3;
	cvt.u64.u32 	%rd13, %r15;
	add.s64 	%rd14, %rd4, %rd13;
	ld.global.u8 	%rs2, [%rd14];
	setp.ne.s16 	%p2, %rs1, %rs2;
	@%p2 bra 	$L__BB0_6;
	setp.ne.s16 	%p4, %rs1, 0;
	add.s32 	%r5, %r21, 1;
	setp.lt.u32 	%p5, %r21, 99;
	and.pred  	%p6, %p4, %p5;
	mov.u32 	%r21, %r5;
	@%p6 bra 	$L__BB0_3;
	mul.hi.u32 	%r16, %r20, -911854595;
	shr.u32 	%r17, %r16, 11;
	cvt.u16.u32 	%rs5, %r17;
	add.s16 	%rs6, %rs5, 97;
	st.global.u8 	[%rd3], %rs6;
	mul.lo.s32 	%r18, %r17, 2600;
	sub.s32 	%r19, %r20, %r18;
	cvt.u16.u32 	%rs7, %r19;
	mul.hi.u16 	%rs8, %rs7, 1311;
	shr.u16 	%rs9, %rs8, 1;
	add.s16 	%rs10, %rs9, 97;
	st.global.u8 	[%rd3+1], %rs10;
	mul.lo.s16 	%rs11, %rs9, 100;
	sub.s16 	%rs12, %rs7, %rs11;
	mul.lo.s16 	%rs13, %rs12, 103;
	shr.u16 	%rs14, %rs13, 10;
	or.b16  	%rs15, %rs14, 48;
	st.global.u8 	[%rd3+2], %rs15;
	mul.lo.s16 	%rs16, %rs14, 10;
	sub.s16 	%rs17, %rs12, %rs16;
	or.b16  	%rs18, %rs17, 48;
	st.global.u8 	[%rd3+3], %rs18;
	mov.b16 	%rs19, 0;
	st.global.u8 	[%rd3+4], %rs19;
	bra.uni 	$L__BB0_8;
$L__BB0_6:
	add.s32 	%r20, %r20, 1;
	setp.ne.s32 	%p3, %r20, 67600;
	@%p3 bra 	$L__BB0_2;
	mov.b16 	%rs3, 63;
	st.global.u8 	[%rd3], %rs3;
	st.global.u8 	[%rd3+1], %rs3;
	st.global.u8 	[%rd3+2], %rs3;
	st.global.u8 	[%rd3+3], %rs3;
	mov.b16 	%rs4, 0;
	st.global.u8 	[%rd3+4], %rs4;
$L__BB0_8:
	ret;

}


// ===== COMPILED SASS (sm_100) =====

	.target	sm_100

	.elftype	@"ET_EXEC"


//--------------------- .note.nv.tkinfo           --------------------------
	.section	.note.nv.tkinfo,"",@"SHT_NOTE"
	.sectionflags	@"SHF_NOTE_NV_TKINFO"
	.tkinfo
        /*0018*/ 	.word	0x00000002
        /*0030*/ 	.string	""
        /*0030*/ 	.string	"ptxas"
        /*0030*/ 	.string	"Cuda compilation tools, release 13.0, V13.0.88"
        /*0030*/ 	.string	"Build cuda_13.0.r13.0/compiler.36424714_0"
        /*0030*/ 	.string	"-arch sm_100 -m 64 "



//--------------------- .note.nv.cuinfo           --------------------------
	.section	.note.nv.cuinfo,"",@"SHT_NOTE"
	.sectionflags	@"SHF_NOTE_NV_CUINFO"
        /*0018*/ 	.short	0x0002
        /*001a*/ 	.short	0x0064
        /*001c*/ 	.short	0x0082
	.zero		2


//--------------------- .nv.info                  --------------------------
	.section	.nv.info,"",@"SHT_CUDA_INFO"
	.align	4


	//----- nvinfo : EIATTR_REGCOUNT
	.align		4
        /*0000*/ 	.byte	0x04, 0x2f
        /*0002*/ 	.short	(.L_1 - .L_0)
	.align		4
.L_0:
        /*0004*/ 	.word	index@(_Z12crack_hashesPcS_S_i)
        /*0008*/ 	.word	0x0000000e


	//----- nvinfo : EIATTR_FRAME_SIZE
	.align		4
.L_1:
        /*000c*/ 	.byte	0x04, 0x11
        /*000e*/ 	.short	(.L_3 - .L_2)
	.align		4
.L_2:
        /*0010*/ 	.word	index@(_Z12crack_hashesPcS_S_i)
        /*0014*/ 	.word	0x00000000


	//----- nvinfo : EIATTR_MIN_STACK_SIZE
	.align		4
.L_3:
        /*0018*/ 	.byte	0x04, 0x12
        /*001a*/ 	.short	(.L_5 - .L_4)
	.align		4
.L_4:
        /*001c*/ 	.word	index@(_Z12crack_hashesPcS_S_i)
        /*0020*/ 	.word	0x00000000
.L_5:


//--------------------- .nv.compat                --------------------------
	.section	.nv.compat,"",@"SHT_CUDA_COMPAT_INFO"
	.align	4
        /*0000*/ 	.byte	0x02, 0x09, 0x00, 0x00, 0x02, 0x02, 0x01, 0x00, 0x02, 0x05, 0x05, 0x00, 0x03, 0x07, 0x01, 0x01
        /*0010*/ 	.byte	0x02, 0x03, 0x00, 0x00, 0x02, 0x06, 0x01, 0x00, 0x04, 0x0b, 0x08, 0x00, 0x09, 0x00, 0x00, 0x00
        /*0020*/ 	.byte	0x00, 0x00, 0x00, 0x00


//--------------------- .nv.info._Z12crack_hashesPcS_S_i --------------------------
	.section	.nv.info._Z12crack_hashesPcS_S_i,"",@"SHT_CUDA_INFO"
	.sectionflags	@""
	.align	4


	//----- nvinfo : EIATTR_CUDA_API_VERSION
	.align		4
        /*0000*/ 	.byte	0x04, 0x37
        /*0002*/ 	.short	(.L_7 - .L_6)
.L_6:
        /*0004*/ 	.word	0x00000082


	//----- nvinfo : EIATTR_KPARAM_INFO
	.align		4
.L_7:
        /*0008*/ 	.byte	0x04, 0x17
        /*000a*/ 	.short	(.L_9 - .L_8)
.L_8:
        /*000c*/ 	.word	0x00000000
        /*0010*/ 	.short	0x0003
        /*0012*/ 	.short	0x0018
        /*0014*/ 	.byte	0x00, 0xf0, 0x11, 0x00


	//----- nvinfo : EIATTR_KPARAM_INFO
	.align		4
.L_9:
        /*0018*/ 	.byte	0x04, 0x17
        /*001a*/ 	.short	(.L_11 - .L_10)
.L_10:
        /*001c*/ 	.word	0x00000000
        /*0020*/ 	.short	0x0002
        /*0022*/ 	.short	0x0010
        /*0024*/ 	.byte	0x00, 0xf5, 0x21, 0x00


	//----- nvinfo : EIATTR_KPARAM_INFO
	.align		4
.L_11:
        /*0028*/ 	.byte	0x04, 0x17
        /*002a*/ 	.short	(.L_13 - .L_12)
.L_12:
        /*002c*/ 	.word	0x00000000
        /*0030*/ 	.short	0x0001
        /*0032*/ 	.short	0x0008
        /*0034*/ 	.byte	0x00, 0xf5, 0x21, 0x00


	//----- nvinfo : EIATTR_KPARAM_INFO
	.align		4
.L_13:
        /*0038*/ 	.byte	0x04, 0x17
        /*003a*/ 	.short	(.L_15 - .L_14)
.L_14:
        /*003c*/ 	.word	0x00000000
        /*0040*/ 	.short	0x0000
        /*0042*/ 	.short	0x0000
        /*0044*/ 	.byte	0x00, 0xf5, 0x21, 0x00


	//----- nvinfo : EIATTR_SPARSE_MMA_MASK
	.align		4
.L_15:
        /*0048*/ 	.byte	0x03, 0x50
        /*004a*/ 	.short	0x0000


	//----- nvinfo : EIATTR_MAXREG_COUNT
	.align		4
        /*004c*/ 	.byte	0x03, 0x1b
        /*004e*/ 	.short	0x00ff


	//----- nvinfo : EIATTR_MERCURY_ISA_VERSION
	.align		4
        /*0050*/ 	.byte	0x03, 0x5f
        /*0052*/ 	.short	0x0101


	//----- nvinfo : EIATTR_VRC_CTA_INIT_COUNT
	.align		4
        /*0054*/ 	.byte	0x02, 0x4a
	.zero		1
	.zero		1


	//----- nvinfo : EIATTR_EXIT_INSTR_OFFSETS
	.align		4
        /*0058*/ 	.byte	0x04, 0x1c
        /*005a*/ 	.short	(.L_17 - .L_16)


	//   ....[0]....
.L_16:
        /*005c*/ 	.word	0x00000070


	//   ....[1]....
        /*0060*/ 	.word	0x000003d0


	//   ....[2]....
        /*0064*/ 	.word	0x00000480


	//----- nvinfo : EIATTR_CRS_STACK_SIZE
	.align		4
.L_17:
        /*0068*/ 	.byte	0x04, 0x1e
        /*006a*/ 	.short	(.L_19 - .L_18)
.L_18:
        /*006c*/ 	.word	0x00000000


	//----- nvinfo : EIATTR_CBANK_PARAM_SIZE
	.align		4
.L_19:
        /*0070*/ 	.byte	0x03, 0x19
        /*0072*/ 	.short	0x001c


	//----- nvinfo : EIATTR_PARAM_CBANK
	.align		4
        /*0074*/ 	.byte	0x04, 0x0a
        /*0076*/ 	.short	(.L_21 - .L_20)
	.align		4
.L_20:
        /*0078*/ 	.word	index@(.nv.constant0._Z12crack_hashesPcS_S_i)
        /*007c*/ 	.short	0x0380
        /*007e*/ 	.short	0x001c


	//----- nvinfo : EIATTR_SW_WAR
	.align		4
.L_21:
        /*0080*/ 	.byte	0x04, 0x36
        /*0082*/ 	.short	(.L_23 - .L_22)
.L_22:
        /*0084*/ 	.word	0x00000008
.L_23:


//--------------------- .nv.callgraph             --------------------------
	.section	.nv.callgraph,"",@"SHT_CUDA_CALLGRAPH"
	.align	4
	.sectionentsize	8
	.align		4
        /*0000*/ 	.word	0x00000000
	.align		4
        /*0004*/ 	.word	0xffffffff
	.align		4
        /*0008*/ 	.word	0x00000000
	.align		4
        /*000c*/ 	.word	0xfffffffe
	.align		4
        /*0010*/ 	.word	0x00000000
	.align		4
        /*0014*/ 	.word	0xfffffffd
	.align		4
        /*0018*/ 	.word	0x00000000
	.align		4
        /*001c*/ 	.word	0xfffffffc


//--------------------- .text._Z12crack_hashesPcS_S_i --------------------------
	.section	.text._Z12crack_hashesPcS_S_i,"ax",@progbits
	.align	128
        .global         _Z12crack_hashesPcS_S_i
        .type           _Z12crack_hashesPcS_S_i,@function
        .size           _Z12crack_hashesPcS_S_i,(.L_x_5 - _Z12crack_hashesPcS_S_i)
        .other          _Z12crack_hashesPcS_S_i,@"STO_CUDA_ENTRY STV_DEFAULT"
_Z12crack_hashesPcS_S_i:
.text._Z12crack_hashesPcS_S_i:
[----:B------:R-:W-:Y:S01]  /*0000*/  LDC R1, c[0x0][0x37c] ;  /* 0x0000df00ff017b82 */ /* 0x000fe20000000800 */
[----:B------:R-:W0:Y:S07]  /*0010*/  S2R R3, SR_TID.X ;  /* 0x0000000000037919 */ /* 0x000e2e0000002100 */
[----:B------:R-:W0:Y:S01]  /*0020*/  S2UR UR4, SR_CTAID.X ;  /* 0x00000000000479c3 */ /* 0x000e220000002500 */
[----:B------:R-:W1:Y:S07]  /*0030*/  LDCU UR5, c[0x0][0x398] ;  /* 0x00007300ff0577ac */ /* 0x000e6e0008000800 */
[----:B------:R-:W0:Y:S02]  /*0040*/  LDC R0, c[0x0][0x360] ;  /* 0x0000d800ff007b82 */ /* 0x000e240000000800 */
[----:B0-----:R-:W-:-:S05]  /*0050*/  IMAD R0, R0, UR4, R3 ;  /* 0x0000000400007c24 */ /* 0x001fca000f8e0203 */
[----:B-1----:R-:W-:-:S13]  /*0060*/  ISETP.GE.AND P0, PT, R0, UR5, PT ;  /* 0x0000000500007c0c */ /* 0x002fda000bf06270 */
[----:B------:R-:W-:Y:S05]  /*0070*/  @P0 EXIT ;  /* 0x000000000000094d */ /* 0x000fea0003800000 */
[----:B------:R-:W0:Y:S01]  /*0080*/  LDCU.64 UR6, c[0x0][0x390] ;  /* 0x00007200ff0677ac */ /* 0x000e220008000a00 */
[C---:B------:R-:W-:Y:S02]  /*0090*/  IMAD R3, R0.reuse, 0x5, RZ ;  /* 0x0000000500037824 */ /* 0x040fe400078e02ff */
[----:B------:R-:W-:Y:S01]  /*00a0*/  IMAD R0, R0, 0x64, RZ ;  /* 0x0000006400007824 */ /* 0x000fe200078e02ff */
[----:B------:R-:W1:Y:S01]  /*00b0*/  LDCU.64 UR4, c[0x0][0x358] ;  /* 0x00006b00ff0477ac */ /* 0x000e620008000a00 */
[----:B------:R-:W-:-:S03]  /*00c0*/  IMAD.MOV.U32 R8, RZ, RZ, RZ ;  /* 0x000000ffff087224 */ /* 0x000fc600078e00ff */
[----:B------:R-:W-:Y:S01]  /*00d0*/  SHF.R.S32.HI R10, RZ, 0x1f, R0 ;  /* 0x0000001fff0a7819 */ /* 0x000fe20000011400 */
[----:B------:R-:W2:Y:S01]  /*00e0*/  LDCU.128 UR8, c[0x0][0x380] ;  /* 0x00007000ff0877ac */ /* 0x000ea20008000c00 */
[----:B0-----:R-:W-:-:S04]  /*00f0*/  IADD3 R2, P0, PT, R3, UR6, RZ ;  /* 0x0000000603027c10 */ /* 0x001fc8000ff1e0ff */
[----:B-1----:R-:W-:-:S09]  /*0100*/  LEA.HI.X.SX32 R3, R3, UR7, 0x1, P0 ;  /* 0x0000000703037c11 */ /* 0x002fd200080f0eff */
.L_x_3:
[----:B------:R-:W-:Y:S01]  /*0110*/  BSSY.RECONVERGENT B0, `(.L_x_0) ;  /* 0x000002d000007945 */ /* 0x000fe20003800200 */
[----:B------:R-:W-:-:S07]  /*0120*/  IMAD.MOV.U32 R9, RZ, RZ, RZ ;  /* 0x000000ffff097224 */ /* 0x000fce00078e00ff */
.L_x_2:
[----:B------:R-:W-:Y:S01]  /*0130*/  IMAD R6, R8, 0x64, R9 ;  /* 0x0000006408067824 */ /* 0x000fe200078e0209 */
[----:B--2---:R-:W-:-:S04]  /*0140*/  IADD3 R4, P0, P1, R9, UR8, R0 ;  /* 0x0000000809047c10 */ /* 0x004fc8000f91e000 */
[----:B------:R-:W-:Y:S02]  /*0150*/  IADD3 R6, P2, PT, R6, UR10, RZ ;  /* 0x0000000a06067c10 */ /* 0x000fe4000ff5e0ff */
[----:B------:R-:W-:-:S03]  /*0160*/  IADD3.X R5, PT, PT, RZ, UR9, R10, P0, P1 ;  /* 0x00000009ff057c10 */ /* 0x000fc600087e240a */
[----:B------:R-:W-:-:S03]  /*0170*/  IMAD.X R7, RZ, RZ, UR11, P2 ;  /* 0x0000000bff077e24 */ /* 0x000fc600090e06ff */
[----:B------:R-:W2:Y:S04]  /*0180*/  LDG.E.U8 R5, desc[UR4][R4.64] ;  /* 0x0000000404057981 */ /* 0x000ea8000c1e1100 */
[----:B------:R-:W2:Y:S02]  /*0190*/  LDG.E.U8 R6, desc[UR4][R6.64] ;  /* 0x0000000406067981 */ /* 0x000ea4000c1e1100 */
[----:B--2---:R-:W-:-:S13]  /*01a0*/  ISETP.NE.AND P0, PT, R5, R6, PT ;  /* 0x000000060500720c */ /* 0x004fda0003f05270 */
[----:B------:R-:W-:Y:S05]  /*01b0*/  @P0 BRA `(.L_x_1) ;  /* 0x0000000000880947 */ /* 0x000fea0003800000 */
[----:B------:R-:W-:Y:S02]  /*01c0*/  ISETP.NE.AND P1, PT, R5, RZ, PT ;  /* 0x000000ff0500720c */ /* 0x000fe40003f25270 */
[C---:B------:R-:W-:Y:S01]  /*01d0*/  ISETP.GE.U32.AND P0, PT, R9.reuse, 0x63, PT ;  /* 0x000000630900780c */ /* 0x040fe20003f06070 */
[----:B------:R-:W-:-:S12]  /*01e0*/  VIADD R9, R9, 0x1 ;  /* 0x0000000109097836 */ /* 0x000fd80000000000 */
[----:B------:R-:W-:Y:S05]  /*01f0*/  @!P0 BRA P1, `(.L_x_2) ;  /* 0xfffffffc00cc8947 */ /* 0x000fea000083ffff */
[----:B------:R-:W-:Y:S01]  /*0200*/  IMAD.HI.U32 R0, R8, -0x3659cc03, RZ ;  /* 0xc9a633fd08007827 */ /* 0x000fe200078e00ff */
[----:B------:R-:W-:Y:S04]  /*0210*/  STG.E.U8 desc[UR4][R2.64+0x4], RZ ;  /* 0x000004ff02007986 */ /* 0x000fe8000c101104 */
[----:B------:R-:W-:-:S05]  /*0220*/  SHF.R.U32.HI R5, RZ, 0xb, R0 ;  /* 0x0000000bff057819 */ /* 0x000fca0000011600 */
[C---:B------:R-:W-:Y:S02]  /*0230*/  IMAD R8, R5.reuse, -0xa28, R8 ;  /* 0xfffff5d805087824 */ /* 0x040fe400078e0208 */
[----:B------:R-:W-:-:S03]  /*0240*/  VIADD R5, R5, 0x61 ;  /* 0x0000006105057836 */ /* 0x000fc60000000000 */
[----:B------:R-:W-:Y:S02]  /*0250*/  LOP3.LUT R0, R8, 0xffff, RZ, 0xc0, !PT ;  /* 0x0000ffff08007812 */ /* 0x000fe400078ec0ff */
[----:B------:R-:W-:Y:S03]  /*0260*/  STG.E.U8 desc[UR4][R2.64], R5 ;  /* 0x0000000502007986 */ /* 0x000fe6000c101104 */
[----:B------:R-:W-:-:S05]  /*0270*/  IMAD R0, R0, 0x51f, RZ ;  /* 0x0000051f00007824 */ /* 0x000fca00078e02ff */
[----:B------:R-:W-:-:S04]  /*0280*/  SHF.R.U32.HI R0, RZ, 0x11, R0 ;  /* 0x00000011ff007819 */ /* 0x000fc80000011600 */
[----:B------:R-:W-:-:S05]  /*0290*/  PRMT R4, R0, 0x9910, RZ ;  /* 0x0000991000047816 */ /* 0x000fca00000000ff */
[----:B------:R-:W-:-:S04]  /*02a0*/  IMAD R4, R4, 0x64, RZ ;  /* 0x0000006404047824 */ /* 0x000fc800078e02ff */
[----:B------:R-:W-:-:S05]  /*02b0*/  IMAD.MOV R4, RZ, RZ, -R4 ;  /* 0x000000ffff047224 */ /* 0x000fca00078e0a04 */
[----:B------:R-:W-:-:S05]  /*02c0*/  PRMT R7, R4, 0x7710, RZ ;  /* 0x0000771004077816 */ /* 0x000fca00000000ff */
[----:B------:R-:W-:-:S05]  /*02d0*/  IMAD.IADD R8, R8, 0x1, R7 ;  /* 0x0000000108087824 */ /* 0x000fca00078e0207 */
[----:B------:R-:W-:-:S05]  /*02e0*/  PRMT R4, R8, 0x9910, RZ ;  /* 0x0000991008047816 */ /* 0x000fca00000000ff */
[----:B------:R-:W-:-:S05]  /*02f0*/  IMAD R4, R4, 0x67, RZ ;  /* 0x0000006704047824 */ /* 0x000fca00078e02ff */
[----:B------:R-:W-:-:S04]  /*0300*/  LOP3.LUT R4, R4, 0xffff, RZ, 0xc0, !PT ;  /* 0x0000ffff04047812 */ /* 0x000fc800078ec0ff */
[----:B------:R-:W-:-:S04]  /*0310*/  SHF.R.U32.HI R4, RZ, 0xa, R4 ;  /* 0x0000000aff047819 */ /* 0x000fc80000011604 */
[C---:B------:R-:W-:Y:S02]  /*0320*/  PRMT R6, R4.reuse, 0x9910, RZ ;  /* 0x0000991004067816 */ /* 0x040fe400000000ff */
[----:B------:R-:W-:-:S03]  /*0330*/  LOP3.LUT R9, R4, 0x30, RZ, 0xfc, !PT ;  /* 0x0000003004097812 */ /* 0x000fc600078efcff */
[----:B------:R-:W-:Y:S02]  /*0340*/  IMAD R6, R6, 0xa, RZ ;  /* 0x0000000a06067824 */ /* 0x000fe400078e02ff */
[----:B------:R-:W-:Y:S02]  /*0350*/  STG.E.U8 desc[UR4][R2.64+0x2], R9 ;  /* 0x0000020902007986 */ /* 0x000fe4000c101104 */
[----:B------:R-:W-:-:S05]  /*0360*/  IMAD.MOV R6, RZ, RZ, -R6 ;  /* 0x000000ffff067224 */ /* 0x000fca00078e0a06 */
[----:B------:R-:W-:-:S05]  /*0370*/  PRMT R7, R6, 0x7710, RZ ;  /* 0x0000771006077816 */ /* 0x000fca00000000ff */
[----:B------:R-:W-:Y:S02]  /*0380*/  IMAD.IADD R8, R8, 0x1, R7 ;  /* 0x0000000108087824 */ /* 0x000fe400078e0207 */
[----:B------:R-:W-:-:S03]  /*0390*/  VIADD R7, R0, 0x61 ;  /* 0x0000006100077836 */ /* 0x000fc60000000000 */
[----:B------:R-:W-:Y:S02]  /*03a0*/  LOP3.LUT R11, R8, 0x30, RZ, 0xfc, !PT ;  /* 0x00000030080b7812 */ /* 0x000fe400078efcff */
[----:B------:R-:W-:Y:S04]  /*03b0*/  STG.E.U8 desc[UR4][R2.64+0x1], R7 ;  /* 0x0000010702007986 */ /* 0x000fe8000c101104 */
[----:B------:R-:W-:Y:S01]  /*03c0*/  STG.E.U8 desc[UR4][R2.64+0x3], R11 ;  /* 0x0000030b02007986 */ /* 0x000fe2000c101104 */
[----:B------:R-:W-:Y:S05]  /*03d0*/  EXIT ;  /* 0x000000000000794d */ /* 0x000fea0003800000 */
.L_x_1:
[----:B------:R-:W-:Y:S05]  /*03e0*/  BSYNC.RECONVERGENT B0 ;  /* 0x0000000000007941 */ /* 0x000fea0003800200 */
.L_x_0:
[----:B------:R-:W-:-:S05]  /*03f0*/  VIADD R8, R8, 0x1 ;  /* 0x0000000108087836 */ /* 0x000fca0000000000 */
[----:B------:R-:W-:-:S13]  /*0400*/  ISETP.NE.AND P0, PT, R8, 0x10810, PT ;  /* 0x000108100800780c */ /* 0x000fda0003f05270 */
[----:B------:R-:W-:Y:S05]  /*0410*/  @P0 BRA `(.L_x_3) ;  /* 0xfffffffc003c0947 */ /* 0x000fea000383ffff */
[----:B------:R-:W-:Y:S01]  /*0420*/  IMAD.MOV.U32 R0, RZ, RZ, 0x3f ;  /* 0x0000003fff007424 */ /* 0x000fe200078e00ff */
[----:B------:R-:W-:Y:S04]  /*0430*/  STG.E.U8 desc[UR4][R2.64+0x4], RZ ;  /* 0x000004ff02007986 */ /* 0x000fe8000c101104 */
[----:B------:R-:W-:Y:S04]  /*0440*/  STG.E.U8 desc[UR4][R2.64], R0 ;  /* 0x0000000002007986 */ /* 0x000fe8000c101104 */
[----:B------:R-:W-:Y:S04]  /*0450*/  STG.E.U8 desc[UR4][R2.64+0x1], R0 ;  /* 0x0000010002007986 */ /* 0x000fe8000c101104 */
[----:B------:R-:W-:Y:S04]  /*0460*/  STG.E.U8 desc[UR4][R2.64+0x2], R0 ;  /* 0x0000020002007986 */ /* 0x000fe8000c101104 */
[----:B------:R-:W-:Y:S01]  /*0470*/  STG.E.U8 desc[UR4][R2.64+0x3], R0 ;  /* 0x0000030002007986 */ /* 0x000fe2000c101104 */
[----:B------:R-:W-:Y:S05]  /*0480*/  EXIT ;  /* 0x000000000000794d */ /* 0x000fea0003800000 */
.L_x_4:
[----:B------:R-:W-:-:S00]  /*0490*/  BRA `(.L_x_4) ;  /* 0xfffffffc00fc7947 */ /* 0x000fc0000383ffff */
[----:B------:R-:W-:-:S00]  /*04a0*/  NOP ;  /* 0x0000000000007918 */ /* 0x000fc00000000000 */
        /* <DEDUP_REMOVED lines=13> */
.L_x_5:


//--------------------- .nv.shared.reserved.0     --------------------------
	.section	.nv.shared.reserved.0,"aw",@nobits
	.weak		__nv_reservedSMEM_offset_0_alias
	.size		__nv_reservedSMEM_offset_0_alias, 0, 64
	.other		__nv_reservedSMEM_offset_0_alias,@"STO_CUDA_RESERVED_SHARED STV_DEFAULT"
__nv_reservedSMEM_offset_0_alias:
	.zero		0
	.zero		64


//--------------------- .nv.constant0._Z12crack_hashesPcS_S_i --------------------------
	.section	.nv.constant0._Z12crack_hashesPcS_S_i,"a",@progbits
	.sectionflags	@""
	.align	4
.nv.constant0._Z12crack_hashesPcS_S_i:
	.zero		924


//--------------------- SYMBOLS --------------------------

	.type		.nv.reservedSmem.offset0,@object
	.size		.nv.reservedSmem.offset0,0x4
